	.headerflags	@"EF_CUDA_TEXMODE_UNIFIED EF_CUDA_64BIT_ADDRESS EF_CUDA_ACCELERATORS EF_CUDA_SM90 EF_CUDA_VIRTUAL_SM(EF_CUDA_SM90)"
	.elftype	@"ET_EXEC"


//--------------------- .nv.info                  --------------------------
	.section	.nv.info,"",@"SHT_CUDA_INFO"
	.align	4


	//----- nvinfo : EIATTR_REGCOUNT
	.align		4
        /*0000*/ 	.byte	0x04, 0x2f
        /*0002*/ 	.short	(.L_1 - .L_0)
	.align		4
.L_0:
        /*0004*/ 	.word	index@(triton_poi_fused_add_15)
        /*0008*/ 	.word	0x00000016


	//----- nvinfo : EIATTR_MIN_STACK_SIZE
	.align		4
.L_1:
        /*000c*/ 	.byte	0x04, 0x12
        /*000e*/ 	.short	(.L_3 - .L_2)
	.align		4
.L_2:
        /*0010*/ 	.word	index@(triton_poi_fused_add_15)
        /*0014*/ 	.word	0x00000000


	//----- nvinfo : EIATTR_FRAME_SIZE
	.align		4
.L_3:
        /*0018*/ 	.byte	0x04, 0x11
        /*001a*/ 	.short	(.L_5 - .L_4)
	.align		4
.L_4:
        /*001c*/ 	.word	index@(triton_poi_fused_add_15)
        /*0020*/ 	.word	0x00000000


	//----- nvinfo : EIATTR_MIN_STACK_SIZE
	.align		4
.L_5:
        /*0024*/ 	.byte	0x04, 0x12
        /*0026*/ 	.short	(.L_7 - .L_6)
	.align		4
.L_6:
        /*0028*/ 	.word	index@(triton_poi_fused_add_15)
        /*002c*/ 	.word	0x00000000
.L_7:


//--------------------- .nv.info.triton_poi_fused_add_15 --------------------------
	.section	.nv.info.triton_poi_fused_add_15,"",@"SHT_CUDA_INFO"
	.sectionflags	@""
	.align	4


	//----- nvinfo : EIATTR_CUDA_API_VERSION
	.align		4
        /*0000*/ 	.byte	0x04, 0x37
        /*0002*/ 	.short	(.L_9 - .L_8)
.L_8:
        /*0004*/ 	.word	0x0000007c


	//----- nvinfo : EIATTR_KPARAM_INFO
	.align		4
.L_9:
        /*0008*/ 	.byte	0x04, 0x17
        /*000a*/ 	.short	(.L_11 - .L_10)
.L_10:
        /*000c*/ 	.word	0x00000000
        /*0010*/ 	.short	0x0003
        /*0012*/ 	.short	0x0018
        /*0014*/ 	.byte	0x00, 0xf0, 0x11, 0x00


	//----- nvinfo : EIATTR_KPARAM_INFO
	.align		4
.L_11:
        /*0018*/ 	.byte	0x04, 0x17
        /*001a*/ 	.short	(.L_13 - .L_12)
.L_12:
        /*001c*/ 	.word	0x00000000
        /*0020*/ 	.short	0x0002
        /*0022*/ 	.short	0x0010
        /*0024*/ 	.byte	0x00, 0xf4, 0x21, 0x00


	//----- nvinfo : EIATTR_KPARAM_INFO
	.align		4
.L_13:
        /*0028*/ 	.byte	0x04, 0x17
        /*002a*/ 	.short	(.L_15 - .L_14)
.L_14:
        /*002c*/ 	.word	0x00000000
        /*0030*/ 	.short	0x0001
        /*0032*/ 	.short	0x0008
        /*0034*/ 	.byte	0x00, 0xf4, 0x21, 0x00


	//----- nvinfo : EIATTR_KPARAM_INFO
	.align		4
.L_15:
        /*0038*/ 	.byte	0x04, 0x17
        /*003a*/ 	.short	(.L_17 - .L_16)
.L_16:
        /*003c*/ 	.word	0x00000000
        /*0040*/ 	.short	0x0000
        /*0042*/ 	.short	0x0000
        /*0044*/ 	.byte	0x00, 0xf4, 0x21, 0x00


	//----- nvinfo : EIATTR_SPARSE_MMA_MASK
	.align		4
.L_17:
        /*0048*/ 	.byte	0x03, 0x50
        /*004a*/ 	.short	0x0000


	//----- nvinfo : EIATTR_MAXREG_COUNT
	.align		4
        /*004c*/ 	.byte	0x03, 0x1b
        /*004e*/ 	.short	0x00ff


	//----- nvinfo : EIATTR_EXIT_INSTR_OFFSETS
	.align		4
        /*0050*/ 	.byte	0x04, 0x1c
        /*0052*/ 	.short	(.L_19 - .L_18)


	//   ....[0]....
.L_18:
        /*0054*/ 	.word	0x000003c0


	//   ....[1]....
        /*0058*/ 	.word	0x000003e0


	//----- nvinfo : EIATTR_REQNTID
	.align		4
.L_19:
        /*005c*/ 	.byte	0x04, 0x10
        /*005e*/ 	.short	(.L_21 - .L_20)
.L_20:
        /*0060*/ 	.word	0x00000080
        /*0064*/ 	.word	0x00000001
        /*0068*/ 	.word	0x00000001


	//----- nvinfo : EIATTR_CBANK_PARAM_SIZE
	.align		4
.L_21:
        /*006c*/ 	.byte	0x03, 0x19
        /*006e*/ 	.short	0x001c


	//----- nvinfo : EIATTR_PARAM_CBANK
	.align		4
        /*0070*/ 	.byte	0x04, 0x0a
        /*0072*/ 	.short	(.L_23 - .L_22)
	.align		4
.L_22:
        /*0074*/ 	.word	index@(.nv.constant0.triton_poi_fused_add_15)
        /*0078*/ 	.short	0x0210
        /*007a*/ 	.short	0x001c


	//----- nvinfo : EIATTR_SW_WAR
	.align		4
.L_23:
        /*007c*/ 	.byte	0x04, 0x36
        /*007e*/ 	.short	(.L_25 - .L_24)
.L_24:
        /*0080*/ 	.word	0x00000008
.L_25:


//--------------------- .nv.callgraph             --------------------------
	.section	.nv.callgraph,"",@"SHT_CUDA_CALLGRAPH"
	.align	4
	.sectionentsize	8
	.align		4
        /*0000*/ 	.word	0x00000000
	.align		4
        /*0004*/ 	.word	0xffffffff
	.align		4
        /*0008*/ 	.word	0x00000000
	.align		4
        /*000c*/ 	.word	0xfffffffe
	.align		4
        /*0010*/ 	.word	0x00000000
	.align		4
        /*0014*/ 	.word	0xfffffffd
	.align		4
        /*0018*/ 	.word	0x00000000
	.align		4
        /*001c*/ 	.word	0xfffffffc


//--------------------- .text.triton_poi_fused_add_15 --------------------------
	.section	.text.triton_poi_fused_add_15,"ax",@progbits
	.align	128
        .global         triton_poi_fused_add_15
        .type           triton_poi_fused_add_15,@function
        .size           triton_poi_fused_add_15,(.L_x_1 - triton_poi_fused_add_15)
        .other          triton_poi_fused_add_15,@"STO_CUDA_ENTRY STV_DEFAULT"
triton_poi_fused_add_15:
.text.triton_poi_fused_add_15:
[----:B------:R-:W0:Y:S02]  /*0000*/  LDC R1, c[0x0][0x28] ;  /* 0x00000a00ff017b82 */ /* 0x000e240000000800 */
[----:B------:R-:W1:Y:S01]  /*0010*/  S2R R0, SR_TID.X ;  /* 0x0000000000007919 */ /* 0x000e620000002100 */
[----:B------:R-:W-:Y:S01]  /*0020*/  HFMA2.MMA R2, -RZ, RZ, 0, 0 ;  /* 0x00000000ff027435 */ /* 0x000fe200000001ff */
[----:B------:R-:W-:Y:S01]  /*0030*/  MOV R8, RZ ;  /* 0x000000ff00087202 */ /* 0x000fe20000000f00 */
[----:B------:R-:W-:Y:S01]  /*0040*/  ULDC.64 UR4, c[0x0][0x208] ;  /* 0x0000820000047ab9 */ /* 0x000fe20000000a00 */
[----:B------:R-:W2:Y:S01]  /*0050*/  S2R R3, SR_CTAID.X ;  /* 0x0000000000037919 */ /* 0x000ea20000002500 */
[----:B------:R-:W-:Y:S02]  /*0060*/  MOV R19, 0x6978 ;  /* 0x0000697800137802 */ /* 0x000fe40000000f00 */
[----:B-1----:R-:W-:-:S04]  /*0070*/  SHF.L.U32 R0, R0, 0x1, RZ ;  /* 0x0000000100007819 */ /* 0x002fc800000006ff */
[----:B------:R-:W-:-:S04]  /*0080*/  LOP3.LUT R0, R0, 0xfe, RZ, 0xc0, !PT ;  /* 0x000000fe00007812 */ /* 0x000fc800078ec0ff */
[----:B--2---:R-:W-:-:S04]  /*0090*/  LEA R3, R3, R0, 0x8 ;  /* 0x0000000003037211 */ /* 0x004fc800078e40ff */
[----:B------:R-:W-:Y:S01]  /*00a0*/  IADD3 R9, R3, 0x1, RZ ;  /* 0x0000000103097810 */ /* 0x000fe20007ffe0ff */
[C---:B------:R-:W-:Y:S01]  /*00b0*/  IMAD.HI R4, R3.reuse, 0x5397829d, RZ ;  /* 0x5397829d03047827 */ /* 0x040fe200078e02ff */
[----:B------:R-:W-:-:S03]  /*00c0*/  ISETP.GE.AND P0, PT, R3, 0x2ae0, PT ;  /* 0x00002ae00300780c */ /* 0x000fc60003f06270 */
[----:B------:R-:W-:Y:S01]  /*00d0*/  IMAD.HI R6, R3, -0x6db6db6d, R2 ;  /* 0x9249249303067827 */ /* 0x000fe200078e0202 */
[----:B------:R-:W-:-:S03]  /*00e0*/  SHF.R.U32.HI R5, RZ, 0x1f, R4 ;  /* 0x0000001fff057819 */ /* 0x000fc60000011604 */
[----:B------:R-:W-:Y:S01]  /*00f0*/  IMAD.HI R2, R3, 0x2fc44aa3, RZ ;  /* 0x2fc44aa303027827 */ /* 0x000fe200078e02ff */
[----:B------:R-:W-:Y:S02]  /*0100*/  SHF.R.U32.HI R7, RZ, 0x1f, R6 ;  /* 0x0000001fff077819 */ /* 0x000fe40000011606 */
[----:B------:R-:W-:Y:S01]  /*0110*/  LEA.HI.SX32 R5, R4, R5, 0x1a ;  /* 0x0000000504057211 */ /* 0x000fe200078fd2ff */
[----:B------:R-:W-:Y:S01]  /*0120*/  IMAD.HI R0, R9, -0x6db6db6d, R8 ;  /* 0x9249249309007827 */ /* 0x000fe200078e0208 */
[----:B------:R-:W-:Y:S01]  /*0130*/  HFMA2.MMA R4, -RZ, RZ, 0, 0 ;  /* 0x00000000ff047435 */ /* 0x000fe200000001ff */
[----:B------:R-:W-:Y:S02]  /*0140*/  LEA.HI.SX32 R7, R6, R7, 0x1d ;  /* 0x0000000706077211 */ /* 0x000fe400078feaff */
[----:B------:R-:W-:Y:S01]  /*0150*/  IMAD.MOV.U32 R6, RZ, RZ, RZ ;  /* 0x000000ffff067224 */ /* 0x000fe200078e00ff */
[----:B------:R-:W-:Y:S02]  /*0160*/  SHF.R.U32.HI R11, RZ, 0x1f, R2 ;  /* 0x0000001fff0b7819 */ /* 0x000fe40000011602 */
[----:B------:R-:W-:Y:S01]  /*0170*/  SHF.R.U32.HI R13, RZ, 0x1f, R0 ;  /* 0x0000001fff0d7819 */ /* 0x000fe20000011600 */
[----:B------:R-:W-:Y:S01]  /*0180*/  IMAD.HI R6, R7, -0x6db6db6d, R6 ;  /* 0x9249249307067827 */ /* 0x000fe200078e0206 */
[----:B------:R-:W-:-:S02]  /*0190*/  LEA.HI.SX32 R2, R2, R11, 0x17 ;  /* 0x0000000b02027211 */ /* 0x000fc400078fbaff */
[----:B------:R-:W1:Y:S01]  /*01a0*/  LDC.64 R10, c[0x0][0x218] ;  /* 0x00008600ff0a7b82 */ /* 0x000e620000000a00 */
[----:B------:R-:W-:Y:S01]  /*01b0*/  LEA.HI.SX32 R8, R0, R13, 0x1d ;  /* 0x0000000d00087211 */ /* 0x000fe200078feaff */
[----:B------:R-:W-:Y:S01]  /*01c0*/  IMAD.HI R4, R5, -0x6db6db6d, R4 ;  /* 0x9249249305047827 */ /* 0x000fe200078e0204 */
[----:B------:R-:W-:-:S03]  /*01d0*/  SHF.R.U32.HI R15, RZ, 0x1f, R6 ;  /* 0x0000001fff0f7819 */ /* 0x000fc60000011606 */
[----:B------:R-:W-:Y:S01]  /*01e0*/  IMAD R19, R2, R19, 0x20bb ;  /* 0x000020bb02137424 */ /* 0x000fe200078e0213 */
[----:B------:R-:W-:Y:S01]  /*01f0*/  LEA.HI.SX32 R15, R6, R15, 0x1d ;  /* 0x0000000f060f7211 */ /* 0x000fe200078feaff */
[----:B------:R-:W2:Y:S01]  /*0200*/  LDC.64 R12, c[0x0][0x210] ;  /* 0x00008400ff0c7b82 */ /* 0x000ea20000000a00 */
[----:B------:R-:W-:Y:S01]  /*0210*/  IMAD R2, R8, -0xe, R9 ;  /* 0xfffffff208027824 */ /* 0x000fe200078e0209 */
[----:B------:R-:W-:Y:S01]  /*0220*/  SHF.R.U32.HI R17, RZ, 0x1f, R4 ;  /* 0x0000001fff117819 */ /* 0x000fe20000011604 */
[----:B------:R-:W-:Y:S02]  /*0230*/  IMAD R0, R7, -0xe, R3 ;  /* 0xfffffff207007824 */ /* 0x000fe400078e0203 */
[----:B------:R-:W-:Y:S01]  /*0240*/  IMAD R15, R15, -0xe, R7 ;  /* 0xfffffff20f0f7824 */ /* 0x000fe200078e0207 */
[----:B------:R-:W-:Y:S01]  /*0250*/  LEA.HI.SX32 R17, R4, R17, 0x1d ;  /* 0x0000001104117211 */ /* 0x000fe200078feaff */
[----:B------:R-:W-:Y:S01]  /*0260*/  IMAD.IADD R0, R0, 0x1, R19 ;  /* 0x0000000100007824 */ /* 0x000fe200078e0213 */
[----:B------:R-:W3:Y:S01]  /*0270*/  LDC.64 R8, c[0x0][0x220] ;  /* 0x00008800ff087b82 */ /* 0x000ee20000000a00 */
[----:B------:R-:W-:-:S02]  /*0280*/  IADD3 R2, R2, R19, RZ ;  /* 0x0000001302027210 */ /* 0x000fc40007ffe0ff */
[----:B------:R-:W-:Y:S02]  /*0290*/  IMAD R17, R17, -0xe, R5 ;  /* 0xfffffff211117824 */ /* 0x000fe400078e0205 */
[C---:B------:R-:W-:Y:S02]  /*02a0*/  IMAD R0, R15.reuse, 0x1e, R0 ;  /* 0x0000001e0f007824 */ /* 0x040fe400078e0200 */
[----:B------:R-:W-:Y:S02]  /*02b0*/  IMAD R2, R15, 0x1e, R2 ;  /* 0x0000001e0f027824 */ /* 0x000fe400078e0202 */
[C---:B------:R-:W-:Y:S01]  /*02c0*/  IMAD R5, R17.reuse, 0x384, R0 ;  /* 0x0000038411057824 */ /* 0x040fe200078e0200 */
[----:B------:R-:W-:Y:S01]  /*02d0*/  HFMA2.MMA R0, -RZ, RZ, 0, 0 ;  /* 0x00000000ff007435 */ /* 0x000fe200000001ff */
[----:B------:R-:W-:Y:S01]  /*02e0*/  IMAD R17, R17, 0x384, R2 ;  /* 0x0000038411117824 */ /* 0x000fe200078e0202 */
[----:B------:R-:W-:Y:S01]  /*02f0*/  MOV R6, RZ ;  /* 0x000000ff00067202 */ /* 0x000fe20000000f00 */
[----:B-1----:R-:W-:-:S04]  /*0300*/  IMAD.WIDE R4, R5, 0x4, R10 ;  /* 0x0000000405047825 */ /* 0x002fc800078e020a */
[----:B------:R-:W-:-:S03]  /*0310*/  IMAD.WIDE R10, R17, 0x4, R10 ;  /* 0x00000004110a7825 */ /* 0x000fc600078e020a */
[----:B------:R-:W4:Y:S01]  /*0320*/  @!P0 LDG.E R0, desc[UR4][R4.64] ;  /* 0x0000000404008981 */ /* 0x000f22000c1e1900 */
[----:B--2---:R-:W-:Y:S01]  /*0330*/  IMAD.WIDE R12, R3, 0x4, R12 ;  /* 0x00000004030c7825 */ /* 0x004fe200078e020c */
[----:B------:R-:W-:Y:S02]  /*0340*/  CS2R R2, SRZ ;  /* 0x0000000000027805 */ /* 0x000fe4000001ff00 */
[----:B---3--:R-:W4:Y:S04]  /*0350*/  LDG.E R9, desc[UR4][R8.64] ;  /* 0x0000000408097981 */ /* 0x008f28000c1e1900 */
[----:B------:R-:W2:Y:S04]  /*0360*/  @!P0 LDG.E R6, desc[UR4][R10.64] ;  /* 0x000000040a068981 */ /* 0x000ea8000c1e1900 */
[----:B------:R-:W3:Y:S01]  /*0370*/  @!P0 LDG.E.64 R2, desc[UR4][R12.64] ;  /* 0x000000040c028981 */ /* 0x000ee2000c1e1b00 */
[C---:B----4-:R-:W-:Y:S01]  /*0380*/  FADD R7, R9.reuse, R0 ;  /* 0x0000000009077221 */ /* 0x050fe20000000000 */
[----:B--2---:R-:W-:-:S03]  /*0390*/  FADD R6, R9, R6 ;  /* 0x0000000609067221 */ /* 0x004fc60000000000 */
[----:B---3--:R-:W-:Y:S01]  /*03a0*/  FADD R2, R7, R2 ;  /* 0x0000000207027221 */ /* 0x008fe20000000000 */
[----:B------:R-:W-:Y:S01]  /*03b0*/  FADD R3, R6, R3 ;  /* 0x0000000306037221 */ /* 0x000fe20000000000 */
[----:B------:R-:W-:Y:S06]  /*03c0*/  @P0 EXIT ;  /* 0x000000000000094d */ /* 0x000fec0003800000 */
[----:B------:R-:W-:Y:S01]  /*03d0*/  STG.E.64 desc[UR4][R12.64], R2 ;  /* 0x000000020c007986 */ /* 0x000fe2000c101b04 */
[----:B------:R-:W-:Y:S05]  /*03e0*/  EXIT ;  /* 0x000000000000794d */ /* 0x000fea0003800000 */
.L_x_0:
[----:B------:R-:W-:-:S00]  /*03f0*/  BRA `(.L_x_0) ;  /* 0xfffffffc00fc7947 */ /* 0x000fc0000383ffff */
[----:B------:R-:W-:-:S00]  /*0400*/  NOP ;  /* 0x0000000000007918 */ /* 0x000fc00000000000 */
[----:B------:R-:W-:-:S00]  /*0410*/  NOP ;  /* 0x0000000000007918 */ /* 0x000fc00000000000 */
[----:B------:R-:W-:-:S00]  /*0420*/  NOP ;  /* 0x0000000000007918 */ /* 0x000fc00000000000 */
[----:B------:R-:W-:-:S00]  /*0430*/  NOP ;  /* 0x0000000000007918 */ /* 0x000fc00000000000 */
[----:B------:R-:W-:-:S00]  /*0440*/  NOP ;  /* 0x0000000000007918 */ /* 0x000fc00000000000 */
[----:B------:R-:W-:-:S00]  /*0450*/  NOP ;  /* 0x0000000000007918 */ /* 0x000fc00000000000 */
[----:B------:R-:W-:-:S00]  /*0460*/  NOP ;  /* 0x0000000000007918 */ /* 0x000fc00000000000 */
[----:B------:R-:W-:-:S00]  /*0470*/  NOP ;  /* 0x0000000000007918 */ /* 0x000fc00000000000 */
.L_x_1:


//--------------------- .nv.constant0.triton_poi_fused_add_15 --------------------------
	.section	.nv.constant0.triton_poi_fused_add_15,"a",@progbits
	.sectionflags	@""
	.align	4
.nv.constant0.triton_poi_fused_add_15:
	.zero		556
